//
// Generated by NVIDIA NVVM Compiler
//
// Compiler Build ID: CL-36424714
// Cuda compilation tools, release 13.0, V13.0.88
// Based on NVVM 20.0.0
//

.version 9.0
.target sm_100
.address_size 64

	// .globl	_Z11gelu_kernelPfi

.visible .entry _Z11gelu_kernelPfi(
	.param .u64 .ptr .align 1 _Z11gelu_kernelPfi_param_0,
	.param .u32 _Z11gelu_kernelPfi_param_1
)
{
	.reg .pred 	%p<4>;
	.reg .b32 	%r<6>;
	.reg .b32 	%f<29>;
	.reg .b64 	%rd<5>;
	.reg .b64 	%fd<7>;

	ld.param.u64 	%rd2, [_Z11gelu_kernelPfi_param_0];
	ld.param.u32 	%r2, [_Z11gelu_kernelPfi_param_1];
	mov.u32 	%r3, %ctaid.x;
	mov.u32 	%r4, %ntid.x;
	mov.u32 	%r5, %tid.x;
	mad.lo.s32 	%r1, %r3, %r4, %r5;
	setp.ge.s32 	%p1, %r1, %r2;
	@%p1 bra 	$L__BB0_4;
	cvta.to.global.u64 	%rd3, %rd2;
	mul.wide.s32 	%rd4, %r1, 4;
	add.s64 	%rd1, %rd3, %rd4;
	ld.global.f32 	%f5, [%rd1];
	cvt.f64.f32 	%fd1, %f5;
	div.rn.f64 	%fd2, %fd1, 0d3FF6A09E667F3BCD;
	cvt.rn.f32.f64 	%f1, %fd2;
	abs.f32 	%f6, %f1;
	setp.ltu.f32 	%p2, %f6, 0f3F8060FE;
	setp.ge.f32 	%p3, %f6, 0f3F8060FE;
	mul.f32 	%f7, %f1, %f1;
	selp.f32 	%f8, %f6, %f7, %p3;
	selp.f32 	%f9, 0f38EB4C3A, 0f38B1E96A, %p3;
	selp.f32 	%f10, 0fBAAE005B, 0fBA574D20, %p3;
	fma.rn.f32 	%f11, %f9, %f8, %f10;
	selp.f32 	%f12, 0f3C09919F, 0f3BAAD5EA, %p3;
	fma.rn.f32 	%f13, %f11, %f8, %f12;
	selp.f32 	%f14, 0fBD24D99A, 0fBCDC1BE7, %p3;
	fma.rn.f32 	%f15, %f13, %f8, %f14;
	selp.f32 	%f16, 0f3E235519, 0f3DE718AF, %p3;
	fma.rn.f32 	%f17, %f15, %f8, %f16;
	selp.f32 	%f18, 0f3F69B4F9, 0fBEC093AC, %p3;
	fma.rn.f32 	%f19, %f17, %f8, %f18;
	selp.f32 	%f20, 0f3F210A14, 0f3E0375D3, %p3;
	fma.rn.f32 	%f21, %f19, %f8, %f20;
	neg.f32 	%f22, %f8;
	selp.f32 	%f23, %f22, %f1, %p3;
	fma.rn.f32 	%f28, %f21, %f23, %f23;
	@%p2 bra 	$L__BB0_3;
	ex2.approx.ftz.f32 	%f24, %f28;
	mov.f32 	%f25, 0f3F800000;
	sub.f32 	%f26, %f25, %f24;
	copysign.f32 	%f28, %f1, %f26;
$L__BB0_3:
	cvt.f64.f32 	%fd3, %f28;
	add.f64 	%fd4, %fd3, 0d3FF0000000000000;
	mul.f64 	%fd5, %fd1, 0d3FE0000000000000;
	mul.f64 	%fd6, %fd5, %fd4;
	cvt.rn.f32.f64 	%f27, %fd6;
	st.global.f32 	[%rd1], %f27;
$L__BB0_4:
	ret;

}


// ===== COMPILED SASS (sm_100) =====

	.target	sm_100

	.elftype	@"ET_EXEC"


//--------------------- .note.nv.tkinfo           --------------------------
	.section	.note.nv.tkinfo,"",@"SHT_NOTE"
	.sectionflags	@"SHF_NOTE_NV_TKINFO"
	.tkinfo
        /*0018*/ 	.word	0x00000002
        /*0030*/ 	.string	""
        /*0030*/ 	.string	"ptxas"
        /*0030*/ 	.string	"Cuda compilation tools, release 13.0, V13.0.88"
        /*0030*/ 	.string	"Build cuda_13.0.r13.0/compiler.36424714_0"
        /*0030*/ 	.string	"-arch sm_100 -m 64 "



//--------------------- .note.nv.cuinfo           --------------------------
	.section	.note.nv.cuinfo,"",@"SHT_NOTE"
	.sectionflags	@"SHF_NOTE_NV_CUINFO"
        /*0018*/ 	.short	0x0002
        /*001a*/ 	.short	0x0064
        /*001c*/ 	.short	0x0082
	.zero		2


//--------------------- .nv.info                  --------------------------
	.section	.nv.info,"",@"SHT_CUDA_INFO"
	.align	4


	//----- nvinfo : EIATTR_REGCOUNT
	.align		4
        /*0000*/ 	.byte	0x04, 0x2f
        /*0002*/ 	.short	(.L_1 - .L_0)
	.align		4
.L_0:
        /*0004*/ 	.word	index@(_Z11gelu_kernelPfi)
        /*0008*/ 	.word	0x00000018


	//----- nvinfo : EIATTR_FRAME_SIZE
	.align		4
.L_1:
        /*000c*/ 	.byte	0x04, 0x11
        /*000e*/ 	.short	(.L_3 - .L_2)
	.align		4
.L_2:
        /*0010*/ 	.word	index@($__internal_0_$__cuda_sm20_div_rn_f64_full)
        /*0014*/ 	.word	0x00000000


	//----- nvinfo : EIATTR_FRAME_SIZE
	.align		4
.L_3:
        /*0018*/ 	.byte	0x04, 0x11
        /*001a*/ 	.short	(.L_5 - .L_4)
	.align		4
.L_4:
        /*001c*/ 	.word	index@(_Z11gelu_kernelPfi)
        /*0020*/ 	.word	0x00000000


	//----- nvinfo : EIATTR_MIN_STACK_SIZE
	.align		4
.L_5:
        /*0024*/ 	.byte	0x04, 0x12
        /*0026*/ 	.short	(.L_7 - .L_6)
	.align		4
.L_6:
        /*0028*/ 	.word	index@(_Z11gelu_kernelPfi)
        /*002c*/ 	.word	0x00000000
.L_7:


//--------------------- .nv.compat                --------------------------
	.section	.nv.compat,"",@"SHT_CUDA_COMPAT_INFO"
	.align	4
        /*0000*/ 	.byte	0x02, 0x09, 0x00, 0x00, 0x02, 0x02, 0x01, 0x00, 0x02, 0x05, 0x05, 0x00, 0x03, 0x07, 0x01, 0x01
        /*0010*/ 	.byte	0x02, 0x03, 0x00, 0x00, 0x02, 0x06, 0x01, 0x00, 0x04, 0x0b, 0x08, 0x00, 0x01, 0x00, 0x00, 0x00
        /*0020*/ 	.byte	0x00, 0x00, 0x00, 0x00


//--------------------- .nv.info._Z11gelu_kernelPfi --------------------------
	.section	.nv.info._Z11gelu_kernelPfi,"",@"SHT_CUDA_INFO"
	.sectionflags	@""
	.align	4


	//----- nvinfo : EIATTR_CUDA_API_VERSION
	.align		4
        /*0000*/ 	.byte	0x04, 0x37
        /*0002*/ 	.short	(.L_9 - .L_8)
.L_8:
        /*0004*/ 	.word	0x00000082


	//----- nvinfo : EIATTR_KPARAM_INFO
	.align		4
.L_9:
        /*0008*/ 	.byte	0x04, 0x17
        /*000a*/ 	.short	(.L_11 - .L_10)
.L_10:
        /*000c*/ 	.word	0x00000000
        /*0010*/ 	.short	0x0001
        /*0012*/ 	.short	0x0008
        /*0014*/ 	.byte	0x00, 0xf0, 0x11, 0x00


	//----- nvinfo : EIATTR_KPARAM_INFO
	.align		4
.L_11:
        /*0018*/ 	.byte	0x04, 0x17
        /*001a*/ 	.short	(.L_13 - .L_12)
.L_12:
        /*001c*/ 	.word	0x00000000
        /*0020*/ 	.short	0x0000
        /*0022*/ 	.short	0x0000
        /*0024*/ 	.byte	0x00, 0xf5, 0x21, 0x00


	//----- nvinfo : EIATTR_SPARSE_MMA_MASK
	.align		4
.L_13:
        /*0028*/ 	.byte	0x03, 0x50
        /*002a*/ 	.short	0x0000


	//----- nvinfo : EIATTR_MAXREG_COUNT
	.align		4
        /*002c*/ 	.byte	0x03, 0x1b
        /*002e*/ 	.short	0x00ff


	//----- nvinfo : EIATTR_MERCURY_ISA_VERSION
	.align		4
        /*0030*/ 	.byte	0x03, 0x5f
        /*0032*/ 	.short	0x0101


	//----- nvinfo : EIATTR_VRC_CTA_INIT_COUNT
	.align		4
        /*0034*/ 	.byte	0x02, 0x4a
	.zero		1
	.zero		1


	//----- nvinfo : EIATTR_EXIT_INSTR_OFFSETS
	.align		4
        /*0038*/ 	.byte	0x04, 0x1c
        /*003a*/ 	.short	(.L_15 - .L_14)


	//   ....[0]....
.L_14:
        /*003c*/ 	.word	0x00000070


	//   ....[1]....
        /*0040*/ 	.word	0x00000460


	//----- nvinfo : EIATTR_CRS_STACK_SIZE
	.align		4
.L_15:
        /*0044*/ 	.byte	0x04, 0x1e
        /*0046*/ 	.short	(.L_17 - .L_16)
.L_16:
        /*0048*/ 	.word	0x00000000


	//----- nvinfo : EIATTR_CBANK_PARAM_SIZE
	.align		4
.L_17:
        /*004c*/ 	.byte	0x03, 0x19
        /*004e*/ 	.short	0x000c


	//----- nvinfo : EIATTR_PARAM_CBANK
	.align		4
        /*0050*/ 	.byte	0x04, 0x0a
        /*0052*/ 	.short	(.L_19 - .L_18)
	.align		4
.L_18:
        /*0054*/ 	.word	index@(.nv.constant0._Z11gelu_kernelPfi)
        /*0058*/ 	.short	0x0380
        /*005a*/ 	.short	0x000c


	//----- nvinfo : EIATTR_SW_WAR
	.align		4
.L_19:
        /*005c*/ 	.byte	0x04, 0x36
        /*005e*/ 	.short	(.L_21 - .L_20)
.L_20:
        /*0060*/ 	.word	0x00000008
.L_21:


//--------------------- .nv.callgraph             --------------------------
	.section	.nv.callgraph,"",@"SHT_CUDA_CALLGRAPH"
	.align	4
	.sectionentsize	8
	.align		4
        /*0000*/ 	.word	0x00000000
	.align		4
        /*0004*/ 	.word	0xffffffff
	.align		4
        /*0008*/ 	.word	0x00000000
	.align		4
        /*000c*/ 	.word	0xfffffffe
	.align		4
        /*0010*/ 	.word	0x00000000
	.align		4
        /*0014*/ 	.word	0xfffffffd
	.align		4
        /*0018*/ 	.word	0x00000000
	.align		4
        /*001c*/ 	.word	0xfffffffc


//--------------------- .text._Z11gelu_kernelPfi  --------------------------
	.section	.text._Z11gelu_kernelPfi,"ax",@progbits
	.align	128
        .global         _Z11gelu_kernelPfi
        .type           _Z11gelu_kernelPfi,@function
        .size           _Z11gelu_kernelPfi,(.L_x_7 - _Z11gelu_kernelPfi)
        .other          _Z11gelu_kernelPfi,@"STO_CUDA_ENTRY STV_DEFAULT"
_Z11gelu_kernelPfi:
.text._Z11gelu_kernelPfi:
[----:B------:R-:W-:Y:S01]  /*0000*/  LDC R1, c[0x0][0x37c] ;  /* 0x0000df00ff017b82 */ /* 0x000fe20000000800 */
[----:B------:R-:W0:Y:S07]  /*0010*/  S2R R0, SR_TID.X ;  /* 0x0000000000007919 */ /* 0x000e2e0000002100 */
[----:B------:R-:W0:Y:S01]  /*0020*/  S2UR UR4, SR_CTAID.X ;  /* 0x00000000000479c3 */ /* 0x000e220000002500 */
[----:B------:R-:W1:Y:S07]  /*0030*/  LDCU UR5, c[0x0][0x388] ;  /* 0x00007100ff0577ac */ /* 0x000e6e0008000800 */
[----:B------:R-:W0:Y:S02]  /*0040*/  LDC R3, c[0x0][0x360] ;  /* 0x0000d800ff037b82 */ /* 0x000e240000000800 */
[----:B0-----:R-:W-:-:S05]  /*0050*/  IMAD R3, R3, UR4, R0 ;  /* 0x0000000403037c24 */ /* 0x001fca000f8e0200 */
[----:B-1----:R-:W-:-:S13]  /*0060*/  ISETP.GE.AND P0, PT, R3, UR5, PT ;  /* 0x0000000503007c0c */ /* 0x002fda000bf06270 */
[----:B------:R-:W-:Y:S05]  /*0070*/  @P0 EXIT ;  /* 0x000000000000094d */ /* 0x000fea0003800000 */
[----:B------:R-:W0:Y:S01]  /*0080*/  LDC.64 R4, c[0x0][0x380] ;  /* 0x0000e000ff047b82 */ /* 0x000e220000000a00 */
[----:B------:R-:W1:Y:S01]  /*0090*/  LDCU.64 UR4, c[0x0][0x358] ;  /* 0x00006b00ff0477ac */ /* 0x000e620008000a00 */
[----:B0-----:R-:W-:-:S05]  /*00a0*/  IMAD.WIDE R4, R3, 0x4, R4 ;  /* 0x0000000403047825 */ /* 0x001fca00078e0204 */
[----:B-1----:R-:W2:Y:S01]  /*00b0*/  LDG.E R0, desc[UR4][R4.64] ;  /* 0x0000000404007981 */ /* 0x002ea2000c1e1900 */
[----:B------:R-:W0:Y:S01]  /*00c0*/  MUFU.RCP64H R3, 1.4142131805419921875 ;  /* 0x3ff6a09e00037908 */ /* 0x000e220000001800 */
[----:B------:R-:W-:Y:S01]  /*00d0*/  IMAD.MOV.U32 R10, RZ, RZ, 0x667f3bcd ;  /* 0x667f3bcdff0a7424 */ /* 0x000fe200078e00ff */
[----:B------:R-:W-:Y:S01]  /*00e0*/  BSSY.RECONVERGENT B0, `(.L_x_0) ;  /* 0x0000014000007945 */ /* 0x000fe20003800200 */
[----:B------:R-:W-:Y:S02]  /*00f0*/  IMAD.MOV.U32 R11, RZ, RZ, 0x3ff6a09e ;  /* 0x3ff6a09eff0b7424 */ /* 0x000fe400078e00ff */
[----:B------:R-:W-:-:S06]  /*0100*/  IMAD.MOV.U32 R2, RZ, RZ, 0x1 ;  /* 0x00000001ff027424 */ /* 0x000fcc00078e00ff */
[----:B0-----:R-:W-:-:S08]  /*0110*/  DFMA R6, R2, -R10, 1 ;  /* 0x3ff000000206742b */ /* 0x001fd0000000080a */
[----:B------:R-:W-:-:S08]  /*0120*/  DFMA R6, R6, R6, R6 ;  /* 0x000000060606722b */ /* 0x000fd00000000006 */
[----:B------:R-:W-:-:S08]  /*0130*/  DFMA R2, R2, R6, R2 ;  /* 0x000000060202722b */ /* 0x000fd00000000002 */
[----:B------:R-:W-:-:S08]  /*0140*/  DFMA R8, R2, -R10, 1 ;  /* 0x3ff000000208742b */ /* 0x000fd0000000080a */
[----:B------:R-:W-:Y:S01]  /*0150*/  DFMA R2, R2, R8, R2 ;  /* 0x000000080202722b */ /* 0x000fe20000000002 */
[----:B--2---:R-:W0:Y:S07]  /*0160*/  F2F.F64.F32 R6, R0 ;  /* 0x0000000000067310 */ /* 0x004e2e0000201800 */
[----:B0-----:R-:W-:Y:S01]  /*0170*/  DMUL R8, R6, R2 ;  /* 0x0000000206087228 */ /* 0x001fe20000000000 */
[----:B------:R-:W-:-:S07]  /*0180*/  FSETP.GEU.AND P1, PT, |R7|, 6.5827683646048100446e-37, PT ;  /* 0x036000000700780b */ /* 0x000fce0003f2e200 */
[----:B------:R-:W-:-:S08]  /*0190*/  DFMA R10, R8, -R10, R6 ;  /* 0x8000000a080a722b */ /* 0x000fd00000000006 */
[----:B------:R-:W-:-:S10]  /*01a0*/  DFMA R2, R2, R10, R8 ;  /* 0x0000000a0202722b */ /* 0x000fd40000000008 */
[----:B------:R-:W-:-:S05]  /*01b0*/  FFMA R8, RZ, 1.9267766475677490234, R3 ;  /* 0x3ff6a09eff087823 */ /* 0x000fca0000000003 */
[----:B------:R-:W-:-:S13]  /*01c0*/  FSETP.GT.AND P0, PT, |R8|, 1.469367938527859385e-39, PT ;  /* 0x001000000800780b */ /* 0x000fda0003f04200 */
[----:B------:R-:W-:Y:S05]  /*01d0*/  @P0 BRA P1, `(.L_x_1) ;  /* 0x0000000000100947 */ /* 0x000fea0000800000 */
[----:B------:R-:W-:-:S07]  /*01e0*/  MOV R0, 0x200 ;  /* 0x0000020000007802 */ /* 0x000fce0000000f00 */
[----:B------:R-:W-:Y:S05]  /*01f0*/  CALL.REL.NOINC `($__internal_0_$__cuda_sm20_div_rn_f64_full) ;  /* 0x00000000009c7944 */ /* 0x000fea0003c00000 */
[----:B------:R-:W-:Y:S02]  /*0200*/  IMAD.MOV.U32 R2, RZ, RZ, R10 ;  /* 0x000000ffff027224 */ /* 0x000fe400078e000a */
[----:B------:R-:W-:-:S07]  /*0210*/  IMAD.MOV.U32 R3, RZ, RZ, R11 ;  /* 0x000000ffff037224 */ /* 0x000fce00078e000b */
.L_x_1:
[----:B------:R-:W-:Y:S05]  /*0220*/  BSYNC.RECONVERGENT B0 ;  /* 0x0000000000007941 */ /* 0x000fea0003800200 */
.L_x_0:
[----:B------:R-:W0:Y:S01]  /*0230*/  F2F.F32.F64 R2, R2 ;  /* 0x0000000200027310 */ /* 0x000e220000301000 */
[----:B------:R-:W-:Y:S01]  /*0240*/  IMAD.MOV.U32 R0, RZ, RZ, 0x38eb4c3a ;  /* 0x38eb4c3aff007424 */ /* 0x000fe200078e00ff */
[----:B------:R-:W-:Y:S01]  /*0250*/  DMUL R6, R6, 0.5 ;  /* 0x3fe0000006067828 */ /* 0x000fe20000000000 */
[----:B------:R-:W-:Y:S02]  /*0260*/  IMAD.MOV.U32 R8, RZ, RZ, 0x3aae005b ;  /* 0x3aae005bff087424 */ /* 0x000fe400078e00ff */
[----:B------:R-:W-:Y:S02]  /*0270*/  IMAD.MOV.U32 R11, RZ, RZ, 0x3c09919f ;  /* 0x3c09919fff0b7424 */ /* 0x000fe400078e00ff */
[----:B------:R-:W-:Y:S02]  /*0280*/  IMAD.MOV.U32 R10, RZ, RZ, 0x3d24d99a ;  /* 0x3d24d99aff0a7424 */ /* 0x000fe400078e00ff */
[C---:B0-----:R-:W-:Y:S01]  /*0290*/  FMUL R9, R2.reuse, R2 ;  /* 0x0000000202097220 */ /* 0x041fe20000400000 */
[----:B------:R-:W-:-:S04]  /*02a0*/  FSETP.GE.AND P0, PT, |R2|, 1.0029599666595458984, PT ;  /* 0x3f8060fe0200780b */ /* 0x000fc80003f06200 */
[----:B------:R-:W-:Y:S02]  /*02b0*/  FSEL R9, |R2|, R9, P0 ;  /* 0x0000000902097208 */ /* 0x000fe40000000200 */
[----:B------:R-:W-:Y:S02]  /*02c0*/  FSEL R0, R0, 8.4834944573231041431e-05, P0 ;  /* 0x38b1e96a00007808 */ /* 0x000fe40000000000 */
[----:B------:R-:W-:Y:S02]  /*02d0*/  FSEL R8, -R8, -0.00082130916416645050049, P0 ;  /* 0xba574d2008087808 */ /* 0x000fe40000000100 */
[----:B------:R-:W-:Y:S02]  /*02e0*/  FSEL R11, R11, 0.0052134888246655464172, P0 ;  /* 0x3baad5ea0b0b7808 */ /* 0x000fe40000000000 */
[----:B------:R-:W-:Y:S01]  /*02f0*/  FSEL R3, -R10, -0.026868773624300956726, P0 ;  /* 0xbcdc1be70a037808 */ /* 0x000fe20000000100 */
[----:B------:R-:W-:Y:S01]  /*0300*/  FFMA R0, R9, R0, R8 ;  /* 0x0000000009007223 */ /* 0x000fe20000000008 */
[----:B------:R-:W-:Y:S01]  /*0310*/  MOV R8, 0x3e235519 ;  /* 0x3e23551900087802 */ /* 0x000fe20000000f00 */
[----:B------:R-:W-:-:S02]  /*0320*/  IMAD.MOV.U32 R10, RZ, RZ, 0x3f69b4f9 ;  /* 0x3f69b4f9ff0a7424 */ /* 0x000fc400078e00ff */
[C---:B------:R-:W-:Y:S01]  /*0330*/  FFMA R0, R9.reuse, R0, R11 ;  /* 0x0000000009007223 */ /* 0x040fe2000000000b */
[----:B------:R-:W-:Y:S01]  /*0340*/  FSEL R11, R8, 0.11284004896879196167, P0 ;  /* 0x3de718af080b7808 */ /* 0x000fe20000000000 */
[----:B------:R-:W-:Y:S02]  /*0350*/  IMAD.MOV.U32 R8, RZ, RZ, 0x3f210a14 ;  /* 0x3f210a14ff087424 */ /* 0x000fe400078e00ff */
[----:B------:R-:W-:Y:S01]  /*0360*/  FFMA R0, R9, R0, R3 ;  /* 0x0000000009007223 */ /* 0x000fe20000000003 */
[----:B------:R-:W-:-:S03]  /*0370*/  FSEL R3, R10, -0.37612664699554443359, P0 ;  /* 0xbec093ac0a037808 */ /* 0x000fc60000000000 */
[----:B------:R-:W-:Y:S01]  /*0380*/  FFMA R0, R9, R0, R11 ;  /* 0x0000000009007223 */ /* 0x000fe2000000000b */
[----:B------:R-:W-:-:S03]  /*0390*/  FSEL R11, R8, 0.12837915122509002686, P0 ;  /* 0x3e0375d3080b7808 */ /* 0x000fc60000000000 */
[C---:B------:R-:W-:Y:S01]  /*03a0*/  FFMA R0, R9.reuse, R0, R3 ;  /* 0x0000000009007223 */ /* 0x040fe20000000003 */
[----:B------:R-:W-:-:S03]  /*03b0*/  FSEL R3, -R9, R2, P0 ;  /* 0x0000000209037208 */ /* 0x000fc60000000100 */
[----:B------:R-:W-:-:S04]  /*03c0*/  FFMA R0, R9, R0, R11 ;  /* 0x0000000009007223 */ /* 0x000fc8000000000b */
[----:B------:R-:W-:-:S04]  /*03d0*/  FFMA R0, R0, R3, R3 ;  /* 0x0000000300007223 */ /* 0x000fc80000000003 */
[----:B------:R-:W0:Y:S02]  /*03e0*/  @P0 MUFU.EX2 R3, R0 ;  /* 0x0000000000030308 */ /* 0x000e240000000800 */
[----:B0-----:R-:W-:-:S05]  /*03f0*/  @P0 FADD R3, -R3, 1 ;  /* 0x3f80000003030421 */ /* 0x001fca0000000100 */
[----:B------:R-:W-:-:S04]  /*0400*/  @P0 LOP3.LUT R0, R3, 0x80000000, R2, 0xb8, !PT ;  /* 0x8000000003000812 */ /* 0x000fc800078eb802 */
[----:B------:R-:W0:Y:S02]  /*0410*/  F2F.F64.F32 R2, R0 ;  /* 0x0000000000027310 */ /* 0x000e240000201800 */
[----:B0-----:R-:W-:-:S08]  /*0420*/  DADD R2, R2, 1 ;  /* 0x3ff0000002027429 */ /* 0x001fd00000000000 */
[----:B------:R-:W-:-:S10]  /*0430*/  DMUL R2, R2, R6 ;  /* 0x0000000602027228 */ /* 0x000fd40000000000 */
[----:B------:R-:W0:Y:S02]  /*0440*/  F2F.F32.F64 R3, R2 ;  /* 0x0000000200037310 */ /* 0x000e240000301000 */
[----:B0-----:R-:W-:Y:S01]  /*0450*/  STG.E desc[UR4][R4.64], R3 ;  /* 0x0000000304007986 */ /* 0x001fe2000c101904 */
[----:B------:R-:W-:Y:S05]  /*0460*/  EXIT ;  /* 0x000000000000794d */ /* 0x000fea0003800000 */
        .weak           $__internal_0_$__cuda_sm20_div_rn_f64_full
        .type           $__internal_0_$__cuda_sm20_div_rn_f64_full,@function
        .size           $__internal_0_$__cuda_sm20_div_rn_f64_full,(.L_x_7 - $__internal_0_$__cuda_sm20_div_rn_f64_full)
$__internal_0_$__cuda_sm20_div_rn_f64_full:
[----:B------:R-:W-:Y:S01]  /*0470*/  IMAD.MOV.U32 R3, RZ, RZ, 0x3ff6a09e ;  /* 0x3ff6a09eff037424 */ /* 0x000fe200078e00ff */
[----:B------:R-:W-:Y:S01]  /*0480*/  FSETP.GEU.AND P1, PT, |R7|, 1.469367938527859385e-39, PT ;  /* 0x001000000700780b */ /* 0x000fe20003f2e200 */
[----:B------:R-:W-:Y:S01]  /*0490*/  IMAD.MOV.U32 R2, RZ, RZ, 0x667f3bcd ;  /* 0x667f3bcdff027424 */ /* 0x000fe200078e00ff */
[----:B------:R-:W-:Y:S01]  /*04a0*/  BSSY.RECONVERGENT B1, `(.L_x_2) ;  /* 0x0000048000017945 */ /* 0x000fe20003800200 */
[----:B------:R-:W0:Y:S01]  /*04b0*/  MUFU.RCP64H R9, R3 ;  /* 0x0000000300097308 */ /* 0x000e220000001800 */
[----:B------:R-:W-:Y:S02]  /*04c0*/  IMAD.MOV.U32 R8, RZ, RZ, 0x1 ;  /* 0x00000001ff087424 */ /* 0x000fe400078e00ff */
[----:B------:R-:W-:-:S04]  /*04d0*/  IMAD.MOV.U32 R19, RZ, RZ, 0x3ff00000 ;  /* 0x3ff00000ff137424 */ /* 0x000fc800078e00ff */
[----:B------:R-:W-:Y:S01]  /*04e0*/  VIADD R21, R19, 0xffffffff ;  /* 0xffffffff13157836 */ /* 0x000fe20000000000 */
[----:B0-----:R-:W-:-:S08]  /*04f0*/  DFMA R10, R8, -R2, 1 ;  /* 0x3ff00000080a742b */ /* 0x001fd00000000802 */
[----:B------:R-:W-:Y:S01]  /*0500*/  DFMA R12, R10, R10, R10 ;  /* 0x0000000a0a0c722b */ /* 0x000fe2000000000a */
[----:B------:R-:W-:Y:S01]  /*0510*/  LOP3.LUT R10, R7, 0x7ff00000, RZ, 0xc0, !PT ;  /* 0x7ff00000070a7812 */ /* 0x000fe200078ec0ff */
[----:B------:R-:W-:-:S03]  /*0520*/  IMAD.MOV.U32 R11, RZ, RZ, 0x1ca00000 ;  /* 0x1ca00000ff0b7424 */ /* 0x000fc600078e00ff */
[----:B------:R-:W-:Y:S01]  /*0530*/  ISETP.GE.U32.AND P0, PT, R10, 0x3ff00000, PT ;  /* 0x3ff000000a00780c */ /* 0x000fe20003f06070 */
[----:B------:R-:W-:Y:S02]  /*0540*/  IMAD.MOV.U32 R18, RZ, RZ, R10 ;  /* 0x000000ffff127224 */ /* 0x000fe400078e000a */
[----:B------:R-:W-:Y:S01]  /*0550*/  DFMA R14, R8, R12, R8 ;  /* 0x0000000c080e722b */ /* 0x000fe20000000008 */
[----:B------:R-:W-:Y:S01]  /*0560*/  SEL R11, R11, 0x63400000, !P0 ;  /* 0x634000000b0b7807 */ /* 0x000fe20004000000 */
[----:B------:R-:W-:-:S03]  /*0570*/  IMAD.MOV.U32 R8, RZ, RZ, R6 ;  /* 0x000000ffff087224 */ /* 0x000fc600078e0006 */
[C-C-:B------:R-:W-:Y:S02]  /*0580*/  @!P1 LOP3.LUT R12, R11.reuse, 0x80000000, R7.reuse, 0xf8, !PT ;  /* 0x800000000b0c9812 */ /* 0x140fe400078ef807 */
[----:B------:R-:W-:Y:S01]  /*0590*/  LOP3.LUT R9, R11, 0x800fffff, R7, 0xf8, !PT ;  /* 0x800fffff0b097812 */ /* 0x000fe200078ef807 */
[----:B------:R-:W-:Y:S01]  /*05a0*/  DFMA R16, R14, -R2, 1 ;  /* 0x3ff000000e10742b */ /* 0x000fe20000000802 */
[----:B------:R-:W-:Y:S02]  /*05b0*/  @!P1 LOP3.LUT R13, R12, 0x100000, RZ, 0xfc, !PT ;  /* 0x001000000c0d9812 */ /* 0x000fe400078efcff */
[----:B------:R-:W-:-:S06]  /*05c0*/  @!P1 MOV R12, RZ ;  /* 0x000000ff000c9202 */ /* 0x000fcc0000000f00 */
[----:B------:R-:W-:Y:S02]  /*05d0*/  @!P1 DFMA R8, R8, 2, -R12 ;  /* 0x400000000808982b */ /* 0x000fe4000000080c */
[----:B------:R-:W-:-:S08]  /*05e0*/  DFMA R12, R14, R16, R14 ;  /* 0x000000100e0c722b */ /* 0x000fd0000000000e */
[----:B------:R-:W-:Y:S01]  /*05f0*/  @!P1 LOP3.LUT R18, R9, 0x7ff00000, RZ, 0xc0, !PT ;  /* 0x7ff0000009129812 */ /* 0x000fe200078ec0ff */
[----:B------:R-:W-:-:S04]  /*0600*/  DMUL R16, R12, R8 ;  /* 0x000000080c107228 */ /* 0x000fc80000000000 */
[----:B------:R-:W-:-:S04]  /*0610*/  VIADD R20, R18, 0xffffffff ;  /* 0xffffffff12147836 */ /* 0x000fc80000000000 */
[----:B------:R-:W-:Y:S01]  /*0620*/  DFMA R14, R16, -R2, R8 ;  /* 0x80000002100e722b */ /* 0x000fe20000000008 */
[----:B------:R-:W-:-:S04]  /*0630*/  ISETP.GT.U32.AND P0, PT, R20, 0x7feffffe, PT ;  /* 0x7feffffe1400780c */ /* 0x000fc80003f04070 */
[----:B------:R-:W-:-:S03]  /*0640*/  ISETP.GT.U32.OR P0, PT, R21, 0x7feffffe, P0 ;  /* 0x7feffffe1500780c */ /* 0x000fc60000704470 */
[----:B------:R-:W-:-:S10]  /*0650*/  DFMA R12, R12, R14, R16 ;  /* 0x0000000e0c0c722b */ /* 0x000fd40000000010 */
[----:B------:R-:W-:Y:S05]  /*0660*/  @P0 BRA `(.L_x_3) ;  /* 0x0000000000680947 */ /* 0x000fea0003800000 */
[----:B------:R-:W-:Y:S02]  /*0670*/  IMAD.MOV.U32 R15, RZ, RZ, 0x3ff00000 ;  /* 0x3ff00000ff0f7424 */ /* 0x000fe400078e00ff */
[----:B------:R-:W-:-:S03]  /*0680*/  IMAD.MOV.U32 R14, RZ, RZ, RZ ;  /* 0x000000ffff0e7224 */ /* 0x000fc600078e00ff */
[----:B------:R-:W-:-:S04]  /*0690*/  VIADDMNMX R10, R10, -R15, 0xb9600000, !PT ;  /* 0xb96000000a0a7446 */ /* 0x000fc8000780090f */
[----:B------:R-:W-:-:S05]  /*06a0*/  VIMNMX R10, PT, PT, R10, 0x46a00000, PT ;  /* 0x46a000000a0a7848 */ /* 0x000fca0003fe0100 */
[----:B------:R-:W-:-:S05]  /*06b0*/  IMAD.IADD R16, R10, 0x1, -R11 ;  /* 0x000000010a107824 */ /* 0x000fca00078e0a0b */
[----:B------:R-:W-:-:S06]  /*06c0*/  IADD3 R15, PT, PT, R16, 0x7fe00000, RZ ;  /* 0x7fe00000100f7810 */ /* 0x000fcc0007ffe0ff */
[----:B------:R-:W-:-:S10]  /*06d0*/  DMUL R10, R12, R14 ;  /* 0x0000000e0c0a7228 */ /* 0x000fd40000000000 */
[----:B------:R-:W-:-:S13]  /*06e0*/  FSETP.GTU.AND P0, PT, |R11|, 1.469367938527859385e-39, PT ;  /* 0x001000000b00780b */ /* 0x000fda0003f0c200 */
[----:B------:R-:W-:Y:S05]  /*06f0*/  @P0 BRA `(.L_x_4) ;  /* 0x0000000000880947 */ /* 0x000fea0003800000 */
[----:B------:R-:W-:Y:S01]  /*0700*/  DFMA R2, R12, -R2, R8 ;  /* 0x800000020c02722b */ /* 0x000fe20000000008 */
[----:B------:R-:W-:-:S09]  /*0710*/  IMAD.MOV.U32 R14, RZ, RZ, RZ ;  /* 0x000000ffff0e7224 */ /* 0x000fd200078e00ff */
[C---:B------:R-:W-:Y:S02]  /*0720*/  FSETP.NEU.AND P0, PT, R3.reuse, RZ, PT ;  /* 0x000000ff0300720b */ /* 0x040fe40003f0d000 */
[----:B------:R-:W-:-:S04]  /*0730*/  LOP3.LUT R2, R3, 0x3ff6a09e, RZ, 0x3c, !PT ;  /* 0x3ff6a09e03027812 */ /* 0x000fc800078e3cff */
[----:B------:R-:W-:-:S04]  /*0740*/  LOP3.LUT R9, R2, 0x80000000, RZ, 0xc0, !PT ;  /* 0x8000000002097812 */ /* 0x000fc800078ec0ff */
[----:B------:R-:W-:-:S03]  /*0750*/  LOP3.LUT R15, R9, R15, RZ, 0xfc, !PT ;  /* 0x0000000f090f7212 */ /* 0x000fc600078efcff */
[----:B------:R-:W-:Y:S05]  /*0760*/  @!P0 BRA `(.L_x_4) ;  /* 0x00000000006c8947 */ /* 0x000fea0003800000 */
[----:B------:R-:W-:Y:S02]  /*0770*/  IMAD.MOV R3, RZ, RZ, -R16 ;  /* 0x000000ffff037224 */ /* 0x000fe400078e0a10 */
[----:B------:R-:W-:-:S06]  /*0780*/  IMAD.MOV.U32 R2, RZ, RZ, RZ ;  /* 0x000000ffff027224 */ /* 0x000fcc00078e00ff */
[----:B------:R-:W-:Y:S02]  /*0790*/  DFMA R2, R10, -R2, R12 ;  /* 0x800000020a02722b */ /* 0x000fe4000000000c */
[----:B------:R-:W-:-:S04]  /*07a0*/  DMUL.RP R12, R12, R14 ;  /* 0x0000000e0c0c7228 */ /* 0x000fc80000008000 */
[----:B------:R-:W-:-:S04]  /*07b0*/  IADD3 R2, PT, PT, -R16, -0x43300000, RZ ;  /* 0xbcd0000010027810 */ /* 0x000fc80007ffe1ff */
[----:B------:R-:W-:Y:S02]  /*07c0*/  FSETP.NEU.AND P0, PT, |R3|, R2, PT ;  /* 0x000000020300720b */ /* 0x000fe40003f0d200 */
[----:B------:R-:W-:Y:S02]  /*07d0*/  LOP3.LUT R9, R13, R9, RZ, 0x3c, !PT ;  /* 0x000000090d097212 */ /* 0x000fe400078e3cff */
[----:B------:R-:W-:Y:S02]  /*07e0*/  FSEL R10, R12, R10, !P0 ;  /* 0x0000000a0c0a7208 */ /* 0x000fe40004000000 */
[----:B------:R-:W-:Y:S01]  /*07f0*/  FSEL R11, R9, R11, !P0 ;  /* 0x0000000b090b7208 */ /* 0x000fe20004000000 */
[----:B------:R-:W-:Y:S06]  /*0800*/  BRA `(.L_x_4) ;  /* 0x0000000000447947 */ /* 0x000fec0003800000 */
.L_x_3:
[----:B------:R-:W-:-:S14]  /*0810*/  DSETP.NAN.AND P0, PT, R6, R6, PT ;  /* 0x000000060600722a */ /* 0x000fdc0003f08000 */
[----:B------:R-:W-:Y:S05]  /*0820*/  @P0 BRA `(.L_x_5) ;  /* 0x0000000000340947 */ /* 0x000fea0003800000 */
[----:B------:R-:W-:Y:S01]  /*0830*/  ISETP.NE.AND P0, PT, R18, R19, PT ;  /* 0x000000131200720c */ /* 0x000fe20003f05270 */
[----:B------:R-:W-:Y:S02]  /*0840*/  IMAD.MOV.U32 R10, RZ, RZ, 0x0 ;  /* 0x00000000ff0a7424 */ /* 0x000fe400078e00ff */
[----:B------:R-:W-:-:S10]  /*0850*/  IMAD.MOV.U32 R11, RZ, RZ, -0x80000 ;  /* 0xfff80000ff0b7424 */ /* 0x000fd400078e00ff */
[----:B------:R-:W-:Y:S05]  /*0860*/  @!P0 BRA `(.L_x_4) ;  /* 0x00000000002c8947 */ /* 0x000fea0003800000 */
[----:B------:R-:W-:Y:S02]  /*0870*/  ISETP.NE.AND P0, PT, R18, 0x7ff00000, PT ;  /* 0x7ff000001200780c */ /* 0x000fe40003f05270 */
[----:B------:R-:W-:Y:S02]  /*0880*/  LOP3.LUT R2, R7, 0x3ff6a09e, RZ, 0x3c, !PT ;  /* 0x3ff6a09e07027812 */ /* 0x000fe400078e3cff */
[----:B------:R-:W-:Y:S02]  /*0890*/  ISETP.EQ.OR P0, PT, R19, RZ, !P0 ;  /* 0x000000ff1300720c */ /* 0x000fe40004702670 */
[----:B------:R-:W-:-:S11]  /*08a0*/  LOP3.LUT R11, R2, 0x80000000, RZ, 0xc0, !PT ;  /* 0x80000000020b7812 */ /* 0x000fd600078ec0ff */
[----:B------:R-:W-:Y:S02]  /*08b0*/  @P0 LOP3.LUT R2, R11, 0x7ff00000, RZ, 0xfc, !PT ;  /* 0x7ff000000b020812 */ /* 0x000fe400078efcff */
[----:B------:R-:W-:Y:S01]  /*08c0*/  @!P0 MOV R10, RZ ;  /* 0x000000ff000a8202 */ /* 0x000fe20000000f00 */
[----:B------:R-:W-:Y:S02]  /*08d0*/  @P0 IMAD.MOV.U32 R10, RZ, RZ, RZ ;  /* 0x000000ffff0a0224 */ /* 0x000fe400078e00ff */
[----:B------:R-:W-:Y:S01]  /*08e0*/  @P0 IMAD.MOV.U32 R11, RZ, RZ, R2 ;  /* 0x000000ffff0b0224 */ /* 0x000fe200078e0002 */
[----:B------:R-:W-:Y:S06]  /*08f0*/  BRA `(.L_x_4) ;  /* 0x0000000000087947 */ /* 0x000fec0003800000 */
.L_x_5:
[----:B------:R-:W-:Y:S01]  /*0900*/  LOP3.LUT R11, R7, 0x80000, RZ, 0xfc, !PT ;  /* 0x00080000070b7812 */ /* 0x000fe200078efcff */
[----:B------:R-:W-:-:S07]  /*0910*/  IMAD.MOV.U32 R10, RZ, RZ, R6 ;  /* 0x000000ffff0a7224 */ /* 0x000fce00078e0006 */
.L_x_4:
[----:B------:R-:W-:Y:S05]  /*0920*/  BSYNC.RECONVERGENT B1 ;  /* 0x0000000000017941 */ /* 0x000fea0003800200 */
.L_x_2:
[----:B------:R-:W-:Y:S02]  /*0930*/  IMAD.MOV.U32 R2, RZ, RZ, R0 ;  /* 0x000000ffff027224 */ /* 0x000fe400078e0000 */
[----:B------:R-:W-:-:S04]  /*0940*/  IMAD.MOV.U32 R3, RZ, RZ, 0x0 ;  /* 0x00000000ff037424 */ /* 0x000fc800078e00ff */
[----:B------:R-:W-:Y:S05]  /*0950*/  RET.REL.NODEC R2 `(_Z11gelu_kernelPfi) ;  /* 0xfffffff402a87950 */ /* 0x000fea0003c3ffff */
.L_x_6:
[----:B------:R-:W-:-:S00]  /*0960*/  BRA `(.L_x_6) ;  /* 0xfffffffc00fc7947 */ /* 0x000fc0000383ffff */
[----:B------:R-:W-:-:S00]  /*0970*/  NOP ;  /* 0x0000000000007918 */ /* 0x000fc00000000000 */
        /* <DEDUP_REMOVED lines=8> */
.L_x_7:


//--------------------- .nv.shared.reserved.0     --------------------------
	.section	.nv.shared.reserved.0,"aw",@nobits
	.weak		__nv_reservedSMEM_offset_0_alias
	.size		__nv_reservedSMEM_offset_0_alias, 0, 64
	.other		__nv_reservedSMEM_offset_0_alias,@"STO_CUDA_RESERVED_SHARED STV_DEFAULT"
__nv_reservedSMEM_offset_0_alias:
	.zero		0
	.zero		64


//--------------------- .nv.constant0._Z11gelu_kernelPfi --------------------------
	.section	.nv.constant0._Z11gelu_kernelPfi,"a",@progbits
	.sectionflags	@""
	.align	4
.nv.constant0._Z11gelu_kernelPfi:
	.zero		908


//--------------------- SYMBOLS --------------------------

	.type		.nv.reservedSmem.offset0,@object
	.size		.nv.reservedSmem.offset0,0x4
